//
// Generated by NVIDIA NVVM Compiler
//
// Compiler Build ID: CL-36424714
// Cuda compilation tools, release 13.0, V13.0.88
// Based on NVVM 20.0.0
//

.version 9.0
.target sm_100
.address_size 64

	// .globl	_Z19checkGlobalvariablev
.extern .func  (.param .b32 func_retval0) vprintf
(
	.param .b64 vprintf_param_0,
	.param .b64 vprintf_param_1
)
;
.global .align 4 .f32 devData;
.global .align 1 .b8 $str[48] = {68, 101, 118, 105, 99, 101, 58, 32, 116, 104, 101, 32, 118, 97, 108, 117, 101, 32, 111, 102, 32, 116, 104, 101, 32, 103, 108, 111, 98, 97, 108, 32, 118, 97, 114, 105, 97, 98, 108, 101, 32, 105, 115, 32, 37, 102, 10};

.visible .entry _Z19checkGlobalvariablev()
{
	.local .align 8 .b8 	__local_depot0[8];
	.reg .b64 	%SP;
	.reg .b64 	%SPL;
	.reg .b32 	%r<3>;
	.reg .b32 	%f<4>;
	.reg .b64 	%rd<5>;
	.reg .b64 	%fd<2>;

	mov.u64 	%SPL, __local_depot0;
	cvta.local.u64 	%SP, %SPL;
	add.u64 	%rd1, %SP, 0;
	add.u64 	%rd2, %SPL, 0;
	ld.global.f32 	%f1, [devData];
	cvt.f64.f32 	%fd1, %f1;
	st.local.f64 	[%rd2], %fd1;
	mov.u64 	%rd3, $str;
	cvta.global.u64 	%rd4, %rd3;
	{ // callseq 0, 0
	.param .b64 param0;
	st.param.b64 	[param0], %rd4;
	.param .b64 param1;
	st.param.b64 	[param1], %rd1;
	.param .b32 retval0;
	call.uni (retval0), 
	vprintf, 
	(
	param0, 
	param1
	);
	ld.param.b32 	%r1, [retval0];
	} // callseq 0
	ld.global.f32 	%f2, [devData];
	add.f32 	%f3, %f2, 0f40000000;
	st.global.f32 	[devData], %f3;
	ret;

}


// ===== COMPILED SASS (sm_100) =====

	.target	sm_100

	.elftype	@"ET_EXEC"


//--------------------- .note.nv.tkinfo           --------------------------
	.section	.note.nv.tkinfo,"",@"SHT_NOTE"
	.sectionflags	@"SHF_NOTE_NV_TKINFO"
	.tkinfo
        /*0018*/ 	.word	0x00000002
        /*0030*/ 	.string	""
        /*0030*/ 	.string	"ptxas"
        /*0030*/ 	.string	"Cuda compilation tools, release 13.0, V13.0.88"
        /*0030*/ 	.string	"Build cuda_13.0.r13.0/compiler.36424714_0"
        /*0030*/ 	.string	"-arch sm_100 -m 64 "



//--------------------- .note.nv.cuinfo           --------------------------
	.section	.note.nv.cuinfo,"",@"SHT_NOTE"
	.sectionflags	@"SHF_NOTE_NV_CUINFO"
        /*0018*/ 	.short	0x0002
        /*001a*/ 	.short	0x0064
        /*001c*/ 	.short	0x0082
	.zero		2


//--------------------- .nv.info                  --------------------------
	.section	.nv.info,"",@"SHT_CUDA_INFO"
	.align	4


	//----- nvinfo : EIATTR_REGCOUNT
	.align		4
        /*0000*/ 	.byte	0x04, 0x2f
        /*0002*/ 	.short	(.L_3 - .L_2)
	.align		4
.L_2:
        /*0004*/ 	.word	index@(_Z19checkGlobalvariablev)
        /*0008*/ 	.word	0x00000018


	//----- nvinfo : EIATTR_FRAME_SIZE
	.align		4
.L_3:
        /*000c*/ 	.byte	0x04, 0x11
        /*000e*/ 	.short	(.L_5 - .L_4)
	.align		4
.L_4:
        /*0010*/ 	.word	index@(_Z19checkGlobalvariablev)
        /*0014*/ 	.word	0x00000008


	//----- nvinfo : EIATTR_MIN_STACK_SIZE
	.align		4
.L_5:
        /*0018*/ 	.byte	0x04, 0x12
        /*001a*/ 	.short	(.L_7 - .L_6)
	.align		4
.L_6:
        /*001c*/ 	.word	index@(_Z19checkGlobalvariablev)
        /*0020*/ 	.word	0x00000008
.L_7:


//--------------------- .nv.compat                --------------------------
	.section	.nv.compat,"",@"SHT_CUDA_COMPAT_INFO"
	.align	4
        /*0000*/ 	.byte	0x02, 0x09, 0x00, 0x00, 0x02, 0x02, 0x01, 0x00, 0x02, 0x05, 0x05, 0x00, 0x03, 0x07, 0x01, 0x01
        /*0010*/ 	.byte	0x02, 0x03, 0x00, 0x00, 0x02, 0x06, 0x01, 0x00, 0x04, 0x0b, 0x08, 0x00, 0x09, 0x00, 0x00, 0x00
        /*0020*/ 	.byte	0x00, 0x00, 0x00, 0x00


//--------------------- .nv.info._Z19checkGlobalvariablev --------------------------
	.section	.nv.info._Z19checkGlobalvariablev,"",@"SHT_CUDA_INFO"
	.sectionflags	@""
	.align	4


	//----- nvinfo : EIATTR_CUDA_API_VERSION
	.align		4
        /*0000*/ 	.byte	0x04, 0x37
        /*0002*/ 	.short	(.L_9 - .L_8)
.L_8:
        /*0004*/ 	.word	0x00000082


	//----- nvinfo : EIATTR_SPARSE_MMA_MASK
	.align		4
.L_9:
        /*0008*/ 	.byte	0x03, 0x50
        /*000a*/ 	.short	0x0000


	//----- nvinfo : EIATTR_MAXREG_COUNT
	.align		4
        /*000c*/ 	.byte	0x03, 0x1b
        /*000e*/ 	.short	0x00ff


	//----- nvinfo : EIATTR_EXTERNS
	.align		4
        /*0010*/ 	.byte	0x04, 0x0f
        /*0012*/ 	.short	(.L_11 - .L_10)


	//   ....[0]....
	.align		4
.L_10:
        /*0014*/ 	.word	index@(vprintf)


	//----- nvinfo : EIATTR_MERCURY_ISA_VERSION
	.align		4
.L_11:
        /*0018*/ 	.byte	0x03, 0x5f
        /*001a*/ 	.short	0x0101


	//----- nvinfo : EIATTR_VRC_CTA_INIT_COUNT
	.align		4
        /*001c*/ 	.byte	0x02, 0x4a
	.zero		1
	.zero		1


	//----- nvinfo : EIATTR_SYSCALL_OFFSETS
	.align		4
        /*0020*/ 	.byte	0x04, 0x46
        /*0022*/ 	.short	(.L_13 - .L_12)


	//   ....[0]....
.L_12:
        /*0024*/ 	.word	0x00000110


	//----- nvinfo : EIATTR_EXIT_INSTR_OFFSETS
	.align		4
.L_13:
        /*0028*/ 	.byte	0x04, 0x1c
        /*002a*/ 	.short	(.L_15 - .L_14)


	//   ....[0]....
.L_14:
        /*002c*/ 	.word	0x00000160


	//----- nvinfo : EIATTR_SW_WAR
	.align		4
.L_15:
        /*0030*/ 	.byte	0x04, 0x36
        /*0032*/ 	.short	(.L_17 - .L_16)
.L_16:
        /*0034*/ 	.word	0x00000008
.L_17:


//--------------------- .nv.callgraph             --------------------------
	.section	.nv.callgraph,"",@"SHT_CUDA_CALLGRAPH"
	.align	4
	.sectionentsize	8
	.align		4
        /*0000*/ 	.word	0x00000000
	.align		4
        /*0004*/ 	.word	0xffffffff
	.align		4
        /*0008*/ 	.word	index@(_Z19checkGlobalvariablev)
	.align		4
        /*000c*/ 	.word	index@(vprintf)
	.align		4
        /*0010*/ 	.word	0x00000000
	.align		4
        /*0014*/ 	.word	0xfffffffe
	.align		4
        /*0018*/ 	.word	0x00000000
	.align		4
        /*001c*/ 	.word	0xfffffffd
	.align		4
        /*0020*/ 	.word	0x00000000
	.align		4
        /*0024*/ 	.word	0xfffffffc


//--------------------- .nv.constant4             --------------------------
	.section	.nv.constant4,"a",@progbits
	.align	8
	.align		8
.nv.constant4:
        /*0000*/ 	.dword	vprintf
	.align		8
        /*0008*/ 	.dword	devData
	.align		8
        /*0010*/ 	.dword	$str


//--------------------- .text._Z19checkGlobalvariablev --------------------------
	.section	.text._Z19checkGlobalvariablev,"ax",@progbits
	.align	128
        .global         _Z19checkGlobalvariablev
        .type           _Z19checkGlobalvariablev,@function
        .size           _Z19checkGlobalvariablev,(.L_x_2 - _Z19checkGlobalvariablev)
        .other          _Z19checkGlobalvariablev,@"STO_CUDA_ENTRY STV_DEFAULT"
_Z19checkGlobalvariablev:
.text._Z19checkGlobalvariablev:
[----:B------:R-:W0:Y:S08]  /*0000*/  LDC R1, c[0x0][0x37c] ;  /* 0x0000df00ff017b82 */ /* 0x000e300000000800 */
[----:B------:R-:W1:Y:S01]  /*0010*/  LDC.64 R2, c[0x4][0x8] ;  /* 0x01000200ff027b82 */ /* 0x000e620000000a00 */
[----:B------:R-:W1:Y:S01]  /*0020*/  LDCU.64 UR36, c[0x0][0x358] ;  /* 0x00006b00ff2477ac */ /* 0x000e620008000a00 */
[----:B0-----:R-:W-:Y:S01]  /*0030*/  VIADD R1, R1, 0xfffffff8 ;  /* 0xfffffff801017836 */ /* 0x001fe20000000000 */
[----:B------:R-:W0:Y:S01]  /*0040*/  LDCU UR4, c[0x0][0x2f8] ;  /* 0x00005f00ff0477ac */ /* 0x000e220008000800 */
[----:B------:R-:W2:Y:S01]  /*0050*/  LDCU.64 UR6, c[0x4][0x10] ;  /* 0x01000200ff0677ac */ /* 0x000ea20008000a00 */
[----:B-1----:R-:W3:Y:S01]  /*0060*/  LDG.E R2, desc[UR36][R2.64] ;  /* 0x0000002402027981 */ /* 0x002ee2000c1e1900 */
[----:B------:R-:W-:Y:S01]  /*0070*/  MOV R0, 0x0 ;  /* 0x0000000000007802 */ /* 0x000fe20000000f00 */
[----:B------:R-:W1:Y:S01]  /*0080*/  LDCU UR5, c[0x0][0x2fc] ;  /* 0x00005f80ff0577ac */ /* 0x000e620008000800 */
[----:B0-----:R-:W-:Y:S01]  /*0090*/  IADD3 R6, P0, PT, R1, UR4, RZ ;  /* 0x0000000401067c10 */ /* 0x001fe2000ff1e0ff */
[----:B--2---:R-:W-:Y:S01]  /*00a0*/  IMAD.U32 R4, RZ, RZ, UR6 ;  /* 0x00000006ff047e24 */ /* 0x004fe2000f8e00ff */
[----:B------:R0:W2:Y:S01]  /*00b0*/  LDC.64 R10, c[0x4][R0] ;  /* 0x01000000000a7b82 */ /* 0x0000a20000000a00 */
[----:B------:R-:W-:-:S02]  /*00c0*/  MOV R5, UR7 ;  /* 0x0000000700057c02 */ /* 0x000fc40008000f00 */
[----:B-1----:R-:W-:Y:S01]  /*00d0*/  IMAD.X R7, RZ, RZ, UR5, P0 ;  /* 0x00000005ff077e24 */ /* 0x002fe200080e06ff */
[----:B---3--:R-:W1:Y:S02]  /*00e0*/  F2F.F64.F32 R8, R2 ;  /* 0x0000000200087310 */ /* 0x008e640000201800 */
[----:B-12---:R0:W-:Y:S05]  /*00f0*/  STL.64 [R1], R8 ;  /* 0x0000000801007387 */ /* 0x0061ea0000100a00 */
[----:B------:R-:W-:-:S07]  /*0100*/  LEPC R20, `(.L_x_0) ;  /* 0x000000001014794e */ /* 0x000fce0000000000 */
[----:B0-----:R-:W-:Y:S05]  /*0110*/  CALL.ABS.NOINC R10 ;  /* 0x000000000a007343 */ /* 0x001fea0003c00000 */
.L_x_0:
[----:B------:R-:W0:Y:S02]  /*0120*/  LDC.64 R2, c[0x4][0x8] ;  /* 0x01000200ff027b82 */ /* 0x000e240000000a00 */
[----:B0-----:R-:W2:Y:S02]  /*0130*/  LDG.E R0, desc[UR36][R2.64] ;  /* 0x0000002402007981 */ /* 0x001ea4000c1e1900 */
[----:B--2---:R-:W-:-:S05]  /*0140*/  FADD R5, R0, 2 ;  /* 0x4000000000057421 */ /* 0x004fca0000000000 */
[----:B------:R-:W-:Y:S01]  /*0150*/  STG.E desc[UR36][R2.64], R5 ;  /* 0x0000000502007986 */ /* 0x000fe2000c101924 */
[----:B------:R-:W-:Y:S05]  /*0160*/  EXIT ;  /* 0x000000000000794d */ /* 0x000fea0003800000 */
.L_x_1:
[----:B------:R-:W-:-:S00]  /*0170*/  BRA `(.L_x_1) ;  /* 0xfffffffc00fc7947 */ /* 0x000fc0000383ffff */
[----:B------:R-:W-:-:S00]  /*0180*/  NOP ;  /* 0x0000000000007918 */ /* 0x000fc00000000000 */
[----:B------:R-:W-:-:S00]  /*0190*/  NOP ;  /* 0x0000000000007918 */ /* 0x000fc00000000000 */
[----:B------:R-:W-:-:S00]  /*01a0*/  NOP ;  /* 0x0000000000007918 */ /* 0x000fc00000000000 */
[----:B------:R-:W-:-:S00]  /*01b0*/  NOP ;  /* 0x0000000000007918 */ /* 0x000fc00000000000 */
[----:B------:R-:W-:-:S00]  /*01c0*/  NOP ;  /* 0x0000000000007918 */ /* 0x000fc00000000000 */
[----:B------:R-:W-:-:S00]  /*01d0*/  NOP ;  /* 0x0000000000007918 */ /* 0x000fc00000000000 */
[----:B------:R-:W-:-:S00]  /*01e0*/  NOP ;  /* 0x0000000000007918 */ /* 0x000fc00000000000 */
[----:B------:R-:W-:-:S00]  /*01f0*/  NOP ;  /* 0x0000000000007918 */ /* 0x000fc00000000000 */
.L_x_2:


//--------------------- .nv.global.init           --------------------------
	.section	.nv.global.init,"aw",@progbits
.nv.global.init:
	.type		$str,@object
	.size		$str,(.L_1 - $str)
$str:
        /*0000*/ 	.byte	0x44, 0x65, 0x76, 0x69, 0x63, 0x65, 0x3a, 0x20, 0x74, 0x68, 0x65, 0x20, 0x76, 0x61, 0x6c, 0x75
        /*0010*/ 	.byte	0x65, 0x20, 0x6f, 0x66, 0x20, 0x74, 0x68, 0x65, 0x20, 0x67, 0x6c, 0x6f, 0x62, 0x61, 0x6c, 0x20
        /*0020*/ 	.byte	0x76, 0x61, 0x72, 0x69, 0x61, 0x62, 0x6c, 0x65, 0x20, 0x69, 0x73, 0x20, 0x25, 0x66, 0x0a, 0x00
.L_1:


//--------------------- .nv.shared.reserved.0     --------------------------
	.section	.nv.shared.reserved.0,"aw",@nobits
	.weak		__nv_reservedSMEM_offset_0_alias
	.size		__nv_reservedSMEM_offset_0_alias, 0, 64
	.other		__nv_reservedSMEM_offset_0_alias,@"STO_CUDA_RESERVED_SHARED STV_DEFAULT"
__nv_reservedSMEM_offset_0_alias:
	.zero		0
	.zero		64


//--------------------- .nv.global                --------------------------
	.section	.nv.global,"aw",@nobits
	.align	4
.nv.global:
	.type		devData,@object
	.size		devData,(.L_0 - devData)
devData:
	.zero		4
.L_0:


//--------------------- .nv.constant0._Z19checkGlobalvariablev --------------------------
	.section	.nv.constant0._Z19checkGlobalvariablev,"a",@progbits
	.sectionflags	@""
	.align	4
.nv.constant0._Z19checkGlobalvariablev:
	.zero		896


//--------------------- SYMBOLS --------------------------

	.type		.nv.reservedSmem.offset0,@object
	.size		.nv.reservedSmem.offset0,0x4
	.type		vprintf,@function
